//
// Generated by NVIDIA NVVM Compiler
//
// Compiler Build ID: CL-36424714
// Cuda compilation tools, release 13.0, V13.0.88
// Based on NVVM 20.0.0
//

.version 9.0
.target sm_100
.address_size 64

	// .globl	_Z17bitonic_sort_stepP5Pointii

.visible .entry _Z17bitonic_sort_stepP5Pointii(
	.param .u64 .ptr .align 1 _Z17bitonic_sort_stepP5Pointii_param_0,
	.param .u32 _Z17bitonic_sort_stepP5Pointii_param_1,
	.param .u32 _Z17bitonic_sort_stepP5Pointii_param_2
)
{
	.reg .pred 	%p<5>;
	.reg .b32 	%r<17>;
	.reg .b64 	%rd<11>;

	ld.param.u64 	%rd6, [_Z17bitonic_sort_stepP5Pointii_param_0];
	ld.param.u32 	%r8, [_Z17bitonic_sort_stepP5Pointii_param_1];
	ld.param.u32 	%r7, [_Z17bitonic_sort_stepP5Pointii_param_2];
	cvta.to.global.u64 	%rd1, %rd6;
	mov.u32 	%r9, %tid.x;
	mov.u32 	%r10, %ntid.x;
	mov.u32 	%r11, %ctaid.x;
	mad.lo.s32 	%r1, %r10, %r11, %r9;
	xor.b32  	%r2, %r8, %r1;
	setp.le.u32 	%p1, %r2, %r1;
	@%p1 bra 	$L__BB0_6;
	and.b32  	%r12, %r7, %r1;
	setp.ne.s32 	%p2, %r12, 0;
	@%p2 bra 	$L__BB0_4;
	mul.wide.u32 	%rd9, %r1, 8;
	add.s64 	%rd2, %rd1, %rd9;
	ld.global.u32 	%r3, [%rd2];
	mul.wide.u32 	%rd10, %r2, 8;
	add.s64 	%rd3, %rd1, %rd10;
	ld.global.u32 	%r4, [%rd3];
	setp.le.s32 	%p4, %r3, %r4;
	@%p4 bra 	$L__BB0_6;
	ld.global.u32 	%r15, [%rd2+4];
	ld.global.u32 	%r16, [%rd3+4];
	st.global.u32 	[%rd2], %r4;
	st.global.u32 	[%rd2+4], %r16;
	st.global.u32 	[%rd3], %r3;
	st.global.u32 	[%rd3+4], %r15;
	bra.uni 	$L__BB0_6;
$L__BB0_4:
	mul.wide.u32 	%rd7, %r1, 8;
	add.s64 	%rd4, %rd1, %rd7;
	ld.global.u32 	%r5, [%rd4];
	mul.wide.u32 	%rd8, %r2, 8;
	add.s64 	%rd5, %rd1, %rd8;
	ld.global.u32 	%r6, [%rd5];
	setp.ge.s32 	%p3, %r5, %r6;
	@%p3 bra 	$L__BB0_6;
	ld.global.u32 	%r13, [%rd4+4];
	ld.global.u32 	%r14, [%rd5+4];
	st.global.u32 	[%rd4], %r6;
	st.global.u32 	[%rd4+4], %r14;
	st.global.u32 	[%rd5], %r5;
	st.global.u32 	[%rd5+4], %r13;
$L__BB0_6:
	ret;

}
	// .globl	_Z8merge_v2P5PointiiiPiS1_
.visible .entry _Z8merge_v2P5PointiiiPiS1_(
	.param .u64 .ptr .align 1 _Z8merge_v2P5PointiiiPiS1__param_0,
	.param .u32 _Z8merge_v2P5PointiiiPiS1__param_1,
	.param .u32 _Z8merge_v2P5PointiiiPiS1__param_2,
	.param .u32 _Z8merge_v2P5PointiiiPiS1__param_3,
	.param .u64 .ptr .align 1 _Z8merge_v2P5PointiiiPiS1__param_4,
	.param .u64 .ptr .align 1 _Z8merge_v2P5PointiiiPiS1__param_5
)
{
	.reg .pred 	%p<40>;
	.reg .b32 	%r<167>;
	.reg .b64 	%rd<60>;

	ld.param.u64 	%rd15, [_Z8merge_v2P5PointiiiPiS1__param_0];
	ld.param.u32 	%r74, [_Z8merge_v2P5PointiiiPiS1__param_1];
	ld.param.u32 	%r76, [_Z8merge_v2P5PointiiiPiS1__param_2];
	ld.param.u32 	%r75, [_Z8merge_v2P5PointiiiPiS1__param_3];
	ld.param.u64 	%rd16, [_Z8merge_v2P5PointiiiPiS1__param_4];
	ld.param.u64 	%rd17, [_Z8merge_v2P5PointiiiPiS1__param_5];
	cvta.to.global.u64 	%rd1, %rd15;
	cvta.to.global.u64 	%rd2, %rd17;
	cvta.to.global.u64 	%rd3, %rd16;
	mul.lo.s32 	%r1, %r75, %r76;
	mov.u32 	%r2, %ctaid.x;
	mul.lo.s32 	%r3, %r74, %r2;
	mov.u32 	%r4, %ntid.x;
	mov.u32 	%r5, %tid.x;
	setp.ne.s32 	%p38, %r5, 0;
	@%p38 bra 	$L__BB1_2;
	mul.lo.s32 	%r77, %r4, %r2;
	mul.wide.u32 	%rd18, %r77, 4;
	add.s64 	%rd19, %rd3, %rd18;
	mov.b32 	%r78, 0;
	st.global.u32 	[%rd19], %r78;
	add.s64 	%rd20, %rd2, %rd18;
	st.global.u32 	[%rd20], %r78;
$L__BB1_2:
	setp.eq.s32 	%p4, %r5, 0;
	shr.u32 	%r80, %r74, 31;
	add.s32 	%r81, %r74, %r80;
	shr.s32 	%r6, %r81, 1;
	mul.lo.s32 	%r82, %r5, %r6;
	shl.b32 	%r83, %r82, 1;
	div.s32 	%r84, %r83, %r4;
	add.s32 	%r7, %r6, -1;
	sub.s32 	%r85, %r84, %r7;
	max.s32 	%r8, %r85, 0;
	min.s32 	%r9, %r7, %r84;
	setp.lt.s32 	%p5, %r85, 1;
	not.b32 	%r86, %r8;
	add.s32 	%r87, %r6, %r86;
	selp.b32 	%r142, %r9, %r87, %p5;
	mad.lo.s32 	%r11, %r4, %r2, %r5;
	setp.lt.s32 	%p6, %r142, 0;
	mov.b32 	%r141, 0;
	or.pred  	%p7, %p4, %p6;
	@%p7 bra 	$L__BB1_13;
	add.s32 	%r12, %r1, %r3;
	mul.wide.s32 	%rd21, %r11, 4;
	add.s64 	%rd4, %rd2, %rd21;
	mov.b32 	%r141, 0;
$L__BB1_4:
	mov.u32 	%r13, %r142;
	sub.s32 	%r89, %r13, %r141;
	shr.u32 	%r90, %r89, 31;
	add.s32 	%r91, %r89, %r90;
	shr.s32 	%r92, %r91, 1;
	add.s32 	%r142, %r92, %r141;
	sub.s32 	%r16, %r9, %r142;
	add.s32 	%r93, %r16, %r12;
	add.s32 	%r17, %r142, %r8;
	add.s32 	%r94, %r12, %r6;
	add.s32 	%r95, %r94, %r17;
	mul.wide.s32 	%rd22, %r93, 8;
	add.s64 	%rd23, %rd1, %rd22;
	add.s64 	%rd5, %rd23, 4;
	ld.global.u32 	%r96, [%rd23+4];
	mul.wide.s32 	%rd24, %r95, 8;
	add.s64 	%rd25, %rd1, %rd24;
	add.s64 	%rd6, %rd25, 4;
	ld.global.u32 	%r97, [%rd25+4];
	setp.le.s32 	%p8, %r96, %r97;
	@%p8 bra 	$L__BB1_6;
	add.s32 	%r141, %r142, 1;
	mov.pred 	%p38, -1;
	mov.u32 	%r142, %r13;
	bra.uni 	$L__BB1_12;
$L__BB1_6:
	setp.ne.s32 	%p9, %r17, 0;
	@%p9 bra 	$L__BB1_8;
	add.s32 	%r101, %r16, 1;
	mul.wide.s32 	%rd30, %r11, 4;
	add.s64 	%rd31, %rd3, %rd30;
	st.global.u32 	[%rd31], %r101;
	mov.b32 	%r102, 0;
	st.global.u32 	[%rd4], %r102;
	mov.pred 	%p38, 0;
	mov.u32 	%r142, %r13;
	bra.uni 	$L__BB1_12;
$L__BB1_8:
	setp.ne.s32 	%p10, %r16, %r7;
	@%p10 bra 	$L__BB1_10;
	mul.wide.s32 	%rd28, %r11, 4;
	add.s64 	%rd29, %rd3, %rd28;
	st.global.u32 	[%rd29], %r6;
	st.global.u32 	[%rd4], %r17;
	mov.pred 	%p38, 0;
	mov.u32 	%r142, %r13;
	bra.uni 	$L__BB1_12;
$L__BB1_10:
	ld.global.u32 	%r98, [%rd5+8];
	ld.global.u32 	%r99, [%rd6+-8];
	setp.le.s32 	%p12, %r98, %r99;
	mov.pred 	%p38, -1;
	@%p12 bra 	$L__BB1_12;
	add.s32 	%r100, %r16, 1;
	mul.wide.s32 	%rd26, %r11, 4;
	add.s64 	%rd27, %rd3, %rd26;
	st.global.u32 	[%rd27], %r100;
	st.global.u32 	[%rd4], %r17;
	mov.pred 	%p38, 0;
	mov.u32 	%r142, %r13;
$L__BB1_12:
	setp.le.s32 	%p17, %r141, %r142;
	and.pred  	%p18, %p38, %p17;
	@%p18 bra 	$L__BB1_4;
$L__BB1_13:
	not.pred 	%p19, %p38;
	@%p19 bra 	$L__BB1_15;
	sub.s32 	%r103, %r9, %r141;
	add.s32 	%r104, %r103, 1;
	mul.wide.s32 	%rd32, %r11, 4;
	add.s64 	%rd33, %rd3, %rd32;
	st.global.u32 	[%rd33], %r104;
	add.s64 	%rd34, %rd2, %rd32;
	st.global.u32 	[%rd34], %r6;
$L__BB1_15:
	bar.sync 	0;
	add.s32 	%r105, %r4, -1;
	setp.eq.s32 	%p20, %r5, %r105;
	mul.wide.s32 	%rd35, %r11, 4;
	add.s64 	%rd7, %rd3, %rd35;
	add.s64 	%rd8, %rd2, %rd35;
	mov.u32 	%r144, %r6;
	mov.u32 	%r145, %r6;
	@%p20 bra 	$L__BB1_17;
	ld.global.u32 	%r144, [%rd7+4];
	ld.global.u32 	%r145, [%rd8+4];
$L__BB1_17:
	ld.global.u32 	%r106, [%rd7];
	ld.global.u32 	%r107, [%rd8];
	add.s32 	%r109, %r1, %r3;
	add.s32 	%r26, %r144, %r109;
	add.s32 	%r110, %r109, %r6;
	add.s32 	%r27, %r145, %r110;
	add.s32 	%r146, %r106, %r109;
	add.s32 	%r147, %r107, %r110;
	add.s32 	%r111, %r146, %r75;
	add.s32 	%r157, %r111, %r107;
	setp.ge.s32 	%p21, %r106, %r144;
	setp.ge.s32 	%p22, %r107, %r145;
	or.pred  	%p23, %p21, %p22;
	@%p23 bra 	$L__BB1_18;
	bra.uni 	$L__BB1_33;
$L__BB1_18:
	setp.ge.s32 	%p28, %r146, %r26;
	@%p28 bra 	$L__BB1_25;
	sub.s32 	%r115, %r26, %r146;
	and.b32  	%r34, %r115, 3;
	setp.eq.s32 	%p29, %r34, 0;
	mov.u32 	%r153, %r146;
	@%p29 bra 	$L__BB1_22;
	add.s64 	%rd9, %rd1, 4;
	neg.s32 	%r149, %r34;
	mov.u32 	%r153, %r146;
$L__BB1_21:
	.pragma "nounroll";
	mul.wide.s32 	%rd44, %r157, 8;
	add.s64 	%rd45, %rd9, %rd44;
	mul.wide.s32 	%rd46, %r153, 8;
	add.s64 	%rd47, %rd9, %rd46;
	add.s32 	%r153, %r153, 1;
	ld.global.u32 	%r116, [%rd47+-4];
	ld.global.u32 	%r117, [%rd47];
	add.s32 	%r157, %r157, 1;
	st.global.u32 	[%rd45+-4], %r116;
	st.global.u32 	[%rd45], %r117;
	add.s32 	%r149, %r149, 1;
	setp.ne.s32 	%p30, %r149, 0;
	@%p30 bra 	$L__BB1_21;
$L__BB1_22:
	sub.s32 	%r118, %r146, %r26;
	setp.gt.u32 	%p31, %r118, -4;
	@%p31 bra 	$L__BB1_25;
	add.s64 	%rd10, %rd1, 16;
$L__BB1_24:
	mul.wide.s32 	%rd48, %r153, 8;
	add.s64 	%rd49, %rd10, %rd48;
	mul.wide.s32 	%rd50, %r157, 8;
	add.s64 	%rd51, %rd10, %rd50;
	ld.global.u32 	%r119, [%rd49+-16];
	ld.global.u32 	%r120, [%rd49+-12];
	st.global.u32 	[%rd51+-16], %r119;
	st.global.u32 	[%rd51+-12], %r120;
	ld.global.u32 	%r121, [%rd49+-8];
	ld.global.u32 	%r122, [%rd49+-4];
	st.global.u32 	[%rd51+-8], %r121;
	st.global.u32 	[%rd51+-4], %r122;
	ld.global.u32 	%r123, [%rd49];
	ld.global.u32 	%r124, [%rd49+4];
	st.global.u32 	[%rd51], %r123;
	st.global.u32 	[%rd51+4], %r124;
	add.s32 	%r153, %r153, 4;
	ld.global.u32 	%r125, [%rd49+8];
	ld.global.u32 	%r126, [%rd49+12];
	add.s32 	%r157, %r157, 4;
	st.global.u32 	[%rd51+8], %r125;
	st.global.u32 	[%rd51+12], %r126;
	setp.lt.s32 	%p32, %r153, %r26;
	@%p32 bra 	$L__BB1_24;
$L__BB1_25:
	setp.ge.s32 	%p33, %r147, %r27;
	@%p33 bra 	$L__BB1_32;
	sub.s32 	%r127, %r27, %r147;
	and.b32  	%r56, %r127, 3;
	setp.eq.s32 	%p34, %r56, 0;
	mov.u32 	%r162, %r147;
	@%p34 bra 	$L__BB1_29;
	add.s64 	%rd13, %rd1, 4;
	neg.s32 	%r158, %r56;
	mov.u32 	%r162, %r147;
$L__BB1_28:
	.pragma "nounroll";
	mul.wide.s32 	%rd52, %r157, 8;
	add.s64 	%rd53, %rd13, %rd52;
	mul.wide.s32 	%rd54, %r162, 8;
	add.s64 	%rd55, %rd13, %rd54;
	add.s32 	%r162, %r162, 1;
	ld.global.u32 	%r128, [%rd55+-4];
	ld.global.u32 	%r129, [%rd55];
	add.s32 	%r157, %r157, 1;
	st.global.u32 	[%rd53+-4], %r128;
	st.global.u32 	[%rd53], %r129;
	add.s32 	%r158, %r158, 1;
	setp.ne.s32 	%p35, %r158, 0;
	@%p35 bra 	$L__BB1_28;
$L__BB1_29:
	sub.s32 	%r130, %r147, %r27;
	setp.gt.u32 	%p36, %r130, -4;
	@%p36 bra 	$L__BB1_32;
	add.s64 	%rd14, %rd1, 16;
$L__BB1_31:
	mul.wide.s32 	%rd56, %r162, 8;
	add.s64 	%rd57, %rd14, %rd56;
	mul.wide.s32 	%rd58, %r157, 8;
	add.s64 	%rd59, %rd14, %rd58;
	ld.global.u32 	%r131, [%rd57+-16];
	ld.global.u32 	%r132, [%rd57+-12];
	st.global.u32 	[%rd59+-16], %r131;
	st.global.u32 	[%rd59+-12], %r132;
	ld.global.u32 	%r133, [%rd57+-8];
	ld.global.u32 	%r134, [%rd57+-4];
	st.global.u32 	[%rd59+-8], %r133;
	st.global.u32 	[%rd59+-4], %r134;
	ld.global.u32 	%r135, [%rd57];
	ld.global.u32 	%r136, [%rd57+4];
	st.global.u32 	[%rd59], %r135;
	st.global.u32 	[%rd59+4], %r136;
	add.s32 	%r162, %r162, 4;
	ld.global.u32 	%r137, [%rd57+8];
	ld.global.u32 	%r138, [%rd57+12];
	add.s32 	%r157, %r157, 4;
	st.global.u32 	[%rd59+8], %r137;
	st.global.u32 	[%rd59+12], %r138;
	setp.lt.s32 	%p37, %r162, %r27;
	@%p37 bra 	$L__BB1_31;
$L__BB1_32:
	ret;
$L__BB1_33:
	mul.wide.s32 	%rd36, %r146, 8;
	add.s64 	%rd37, %rd1, %rd36;
	add.s64 	%rd11, %rd37, 4;
	ld.global.u32 	%r48, [%rd37+4];
	mul.wide.s32 	%rd38, %r147, 8;
	add.s64 	%rd39, %rd1, %rd38;
	add.s64 	%rd12, %rd39, 4;
	ld.global.u32 	%r49, [%rd39+4];
	setp.gt.s32 	%p24, %r48, %r49;
	@%p24 bra 	$L__BB1_35;
	add.s32 	%r146, %r146, 1;
	ld.global.u32 	%r112, [%rd11+-4];
	mul.wide.s32 	%rd40, %r157, 8;
	add.s64 	%rd41, %rd1, %rd40;
	st.global.u32 	[%rd41], %r112;
	st.global.u32 	[%rd41+4], %r48;
	bra.uni 	$L__BB1_36;
$L__BB1_35:
	add.s32 	%r147, %r147, 1;
	ld.global.u32 	%r113, [%rd12+-4];
	mul.wide.s32 	%rd42, %r157, 8;
	add.s64 	%rd43, %rd1, %rd42;
	st.global.u32 	[%rd43], %r113;
	st.global.u32 	[%rd43+4], %r49;
$L__BB1_36:
	add.s32 	%r157, %r157, 1;
	setp.lt.s32 	%p25, %r146, %r26;
	setp.lt.s32 	%p26, %r147, %r27;
	and.pred  	%p27, %p25, %p26;
	@%p27 bra 	$L__BB1_33;
	bra.uni 	$L__BB1_18;

}


// ===== COMPILED SASS (sm_100) =====

	.target	sm_100

	.elftype	@"ET_EXEC"


//--------------------- .note.nv.tkinfo           --------------------------
	.section	.note.nv.tkinfo,"",@"SHT_NOTE"
	.sectionflags	@"SHF_NOTE_NV_TKINFO"
	.tkinfo
        /*0018*/ 	.word	0x00000002
        /*0030*/ 	.string	""
        /*0030*/ 	.string	"ptxas"
        /*0030*/ 	.string	"Cuda compilation tools, release 13.0, V13.0.88"
        /*0030*/ 	.string	"Build cuda_13.0.r13.0/compiler.36424714_0"
        /*0030*/ 	.string	"-arch sm_100 -m 64 "



//--------------------- .note.nv.cuinfo           --------------------------
	.section	.note.nv.cuinfo,"",@"SHT_NOTE"
	.sectionflags	@"SHF_NOTE_NV_CUINFO"
        /*0018*/ 	.short	0x0002
        /*001a*/ 	.short	0x0064
        /*001c*/ 	.short	0x0082
	.zero		2


//--------------------- .nv.info                  --------------------------
	.section	.nv.info,"",@"SHT_CUDA_INFO"
	.align	4


	//----- nvinfo : EIATTR_REGCOUNT
	.align		4
        /*0000*/ 	.byte	0x04, 0x2f
        /*0002*/ 	.short	(.L_1 - .L_0)
	.align		4
.L_0:
        /*0004*/ 	.word	index@(_Z17bitonic_sort_stepP5Pointii)
        /*0008*/ 	.word	0x0000000e


	//----- nvinfo : EIATTR_FRAME_SIZE
	.align		4
.L_1:
        /*000c*/ 	.byte	0x04, 0x11
        /*000e*/ 	.short	(.L_3 - .L_2)
	.align		4
.L_2:
        /*0010*/ 	.word	index@(_Z17bitonic_sort_stepP5Pointii)
        /*0014*/ 	.word	0x00000000


	//----- nvinfo : EIATTR_REGCOUNT
	.align		4
.L_3:
        /*0018*/ 	.byte	0x04, 0x2f
        /*001a*/ 	.short	(.L_5 - .L_4)
	.align		4
.L_4:
        /*001c*/ 	.word	index@(_Z8merge_v2P5PointiiiPiS1_)
        /*0020*/ 	.word	0x0000001c


	//----- nvinfo : EIATTR_FRAME_SIZE
	.align		4
.L_5:
        /*0024*/ 	.byte	0x04, 0x11
        /*0026*/ 	.short	(.L_7 - .L_6)
	.align		4
.L_6:
        /*0028*/ 	.word	index@(_Z8merge_v2P5PointiiiPiS1_)
        /*002c*/ 	.word	0x00000000


	//----- nvinfo : EIATTR_MIN_STACK_SIZE
	.align		4
.L_7:
        /*0030*/ 	.byte	0x04, 0x12
        /*0032*/ 	.short	(.L_9 - .L_8)
	.align		4
.L_8:
        /*0034*/ 	.word	index@(_Z8merge_v2P5PointiiiPiS1_)
        /*0038*/ 	.word	0x00000000


	//----- nvinfo : EIATTR_MIN_STACK_SIZE
	.align		4
.L_9:
        /*003c*/ 	.byte	0x04, 0x12
        /*003e*/ 	.short	(.L_11 - .L_10)
	.align		4
.L_10:
        /*0040*/ 	.word	index@(_Z17bitonic_sort_stepP5Pointii)
        /*0044*/ 	.word	0x00000000
.L_11:


//--------------------- .nv.compat                --------------------------
	.section	.nv.compat,"",@"SHT_CUDA_COMPAT_INFO"
	.align	4
        /*0000*/ 	.byte	0x02, 0x09, 0x00, 0x00, 0x02, 0x02, 0x01, 0x00, 0x02, 0x05, 0x05, 0x00, 0x03, 0x07, 0x01, 0x01
        /*0010*/ 	.byte	0x02, 0x03, 0x00, 0x00, 0x02, 0x06, 0x01, 0x00, 0x04, 0x0b, 0x08, 0x00, 0x09, 0x00, 0x00, 0x00
        /*0020*/ 	.byte	0x00, 0x00, 0x00, 0x00


//--------------------- .nv.info._Z8merge_v2P5PointiiiPiS1_ --------------------------
	.section	.nv.info._Z8merge_v2P5PointiiiPiS1_,"",@"SHT_CUDA_INFO"
	.sectionflags	@""
	.align	4


	//----- nvinfo : EIATTR_CUDA_API_VERSION
	.align		4
        /*0000*/ 	.byte	0x04, 0x37
        /*0002*/ 	.short	(.L_13 - .L_12)
.L_12:
        /*0004*/ 	.word	0x00000082


	//----- nvinfo : EIATTR_KPARAM_INFO
	.align		4
.L_13:
        /*0008*/ 	.byte	0x04, 0x17
        /*000a*/ 	.short	(.L_15 - .L_14)
.L_14:
        /*000c*/ 	.word	0x00000000
        /*0010*/ 	.short	0x0005
        /*0012*/ 	.short	0x0020
        /*0014*/ 	.byte	0x00, 0xf5, 0x21, 0x00


	//----- nvinfo : EIATTR_KPARAM_INFO
	.align		4
.L_15:
        /*0018*/ 	.byte	0x04, 0x17
        /*001a*/ 	.short	(.L_17 - .L_16)
.L_16:
        /*001c*/ 	.word	0x00000000
        /*0020*/ 	.short	0x0004
        /*0022*/ 	.short	0x0018
        /*0024*/ 	.byte	0x00, 0xf5, 0x21, 0x00


	//----- nvinfo : EIATTR_KPARAM_INFO
	.align		4
.L_17:
        /*0028*/ 	.byte	0x04, 0x17
        /*002a*/ 	.short	(.L_19 - .L_18)
.L_18:
        /*002c*/ 	.word	0x00000000
        /*0030*/ 	.short	0x0003
        /*0032*/ 	.short	0x0010
        /*0034*/ 	.byte	0x00, 0xf0, 0x11, 0x00


	//----- nvinfo : EIATTR_KPARAM_INFO
	.align		4
.L_19:
        /*0038*/ 	.byte	0x04, 0x17
        /*003a*/ 	.short	(.L_21 - .L_20)
.L_20:
        /*003c*/ 	.word	0x00000000
        /*0040*/ 	.short	0x0002
        /*0042*/ 	.short	0x000c
        /*0044*/ 	.byte	0x00, 0xf0, 0x11, 0x00


	//----- nvinfo : EIATTR_KPARAM_INFO
	.align		4
.L_21:
        /*0048*/ 	.byte	0x04, 0x17
        /*004a*/ 	.short	(.L_23 - .L_22)
.L_22:
        /*004c*/ 	.word	0x00000000
        /*0050*/ 	.short	0x0001
        /*0052*/ 	.short	0x0008
        /*0054*/ 	.byte	0x00, 0xf0, 0x11, 0x00


	//----- nvinfo : EIATTR_KPARAM_INFO
	.align		4
.L_23:
        /*0058*/ 	.byte	0x04, 0x17
        /*005a*/ 	.short	(.L_25 - .L_24)
.L_24:
        /*005c*/ 	.word	0x00000000
        /*0060*/ 	.short	0x0000
        /*0062*/ 	.short	0x0000
        /*0064*/ 	.byte	0x00, 0xf5, 0x21, 0x00


	//----- nvinfo : EIATTR_SPARSE_MMA_MASK
	.align		4
.L_25:
        /*0068*/ 	.byte	0x03, 0x50
        /*006a*/ 	.short	0x0000


	//----- nvinfo : EIATTR_MAXREG_COUNT
	.align		4
        /*006c*/ 	.byte	0x03, 0x1b
        /*006e*/ 	.short	0x00ff


	//----- nvinfo : EIATTR_NUM_BARRIERS
	.align		4
        /*0070*/ 	.byte	0x02, 0x4c
        /*0072*/ 	.byte	0x01
	.zero		1


	//----- nvinfo : EIATTR_MERCURY_ISA_VERSION
	.align		4
        /*0074*/ 	.byte	0x03, 0x5f
        /*0076*/ 	.short	0x0101


	//----- nvinfo : EIATTR_VRC_CTA_INIT_COUNT
	.align		4
        /*0078*/ 	.byte	0x02, 0x4a
	.zero		1
	.zero		1


	//----- nvinfo : EIATTR_EXIT_INSTR_OFFSETS
	.align		4
        /*007c*/ 	.byte	0x04, 0x1c
        /*007e*/ 	.short	(.L_27 - .L_26)


	//   ....[0]....
.L_26:
        /*0080*/ 	.word	0x00000da0


	//   ....[1]....
        /*0084*/ 	.word	0x00000f80


	//   ....[2]....
        /*0088*/ 	.word	0x00001130


	//----- nvinfo : EIATTR_CRS_STACK_SIZE
	.align		4
.L_27:
        /*008c*/ 	.byte	0x04, 0x1e
        /*008e*/ 	.short	(.L_29 - .L_28)
.L_28:
        /*0090*/ 	.word	0x00000000


	//----- nvinfo : EIATTR_CBANK_PARAM_SIZE
	.align		4
.L_29:
        /*0094*/ 	.byte	0x03, 0x19
        /*0096*/ 	.short	0x0028


	//----- nvinfo : EIATTR_PARAM_CBANK
	.align		4
        /*0098*/ 	.byte	0x04, 0x0a
        /*009a*/ 	.short	(.L_31 - .L_30)
	.align		4
.L_30:
        /*009c*/ 	.word	index@(.nv.constant0._Z8merge_v2P5PointiiiPiS1_)
        /*00a0*/ 	.short	0x0380
        /*00a2*/ 	.short	0x0028


	//----- nvinfo : EIATTR_SW_WAR
	.align		4
.L_31:
        /*00a4*/ 	.byte	0x04, 0x36
        /*00a6*/ 	.short	(.L_33 - .L_32)
.L_32:
        /*00a8*/ 	.word	0x00000008
.L_33:


//--------------------- .nv.info._Z17bitonic_sort_stepP5Pointii --------------------------
	.section	.nv.info._Z17bitonic_sort_stepP5Pointii,"",@"SHT_CUDA_INFO"
	.sectionflags	@""
	.align	4


	//----- nvinfo : EIATTR_CUDA_API_VERSION
	.align		4
        /*0000*/ 	.byte	0x04, 0x37
        /*0002*/ 	.short	(.L_35 - .L_34)
.L_34:
        /*0004*/ 	.word	0x00000082


	//----- nvinfo : EIATTR_KPARAM_INFO
	.align		4
.L_35:
        /*0008*/ 	.byte	0x04, 0x17
        /*000a*/ 	.short	(.L_37 - .L_36)
.L_36:
        /*000c*/ 	.word	0x00000000
        /*0010*/ 	.short	0x0002
        /*0012*/ 	.short	0x000c
        /*0014*/ 	.byte	0x00, 0xf0, 0x11, 0x00


	//----- nvinfo : EIATTR_KPARAM_INFO
	.align		4
.L_37:
        /*0018*/ 	.byte	0x04, 0x17
        /*001a*/ 	.short	(.L_39 - .L_38)
.L_38:
        /*001c*/ 	.word	0x00000000
        /*0020*/ 	.short	0x0001
        /*0022*/ 	.short	0x0008
        /*0024*/ 	.byte	0x00, 0xf0, 0x11, 0x00


	//----- nvinfo : EIATTR_KPARAM_INFO
	.align		4
.L_39:
        /*0028*/ 	.byte	0x04, 0x17
        /*002a*/ 	.short	(.L_41 - .L_40)
.L_40:
        /*002c*/ 	.word	0x00000000
        /*0030*/ 	.short	0x0000
        /*0032*/ 	.short	0x0000
        /*0034*/ 	.byte	0x00, 0xf5, 0x21, 0x00


	//----- nvinfo : EIATTR_SPARSE_MMA_MASK
	.align		4
.L_41:
        /*0038*/ 	.byte	0x03, 0x50
        /*003a*/ 	.short	0x0000


	//----- nvinfo : EIATTR_MAXREG_COUNT
	.align		4
        /*003c*/ 	.byte	0x03, 0x1b
        /*003e*/ 	.short	0x00ff


	//----- nvinfo : EIATTR_MERCURY_ISA_VERSION
	.align		4
        /*0040*/ 	.byte	0x03, 0x5f
        /*0042*/ 	.short	0x0101


	//----- nvinfo : EIATTR_VRC_CTA_INIT_COUNT
	.align		4
        /*0044*/ 	.byte	0x02, 0x4a
	.zero		1
	.zero		1


	//----- nvinfo : EIATTR_EXIT_INSTR_OFFSETS
	.align		4
        /*0048*/ 	.byte	0x04, 0x1c
        /*004a*/ 	.short	(.L_43 - .L_42)


	//   ....[0]....
.L_42:
        /*004c*/ 	.word	0x00000080


	//   ....[1]....
        /*0050*/ 	.word	0x00000130


	//   ....[2]....
        /*0054*/ 	.word	0x000001a0


	//   ....[3]....
        /*0058*/ 	.word	0x00000210


	//   ....[4]....
        /*005c*/ 	.word	0x00000280


	//----- nvinfo : EIATTR_CRS_STACK_SIZE
	.align		4
.L_43:
        /*0060*/ 	.byte	0x04, 0x1e
        /*0062*/ 	.short	(.L_45 - .L_44)
.L_44:
        /*0064*/ 	.word	0x00000000


	//----- nvinfo : EIATTR_CBANK_PARAM_SIZE
	.align		4
.L_45:
        /*0068*/ 	.byte	0x03, 0x19
        /*006a*/ 	.short	0x0010


	//----- nvinfo : EIATTR_PARAM_CBANK
	.align		4
        /*006c*/ 	.byte	0x04, 0x0a
        /*006e*/ 	.short	(.L_47 - .L_46)
	.align		4
.L_46:
        /*0070*/ 	.word	index@(.nv.constant0._Z17bitonic_sort_stepP5Pointii)
        /*0074*/ 	.short	0x0380
        /*0076*/ 	.short	0x0010


	//----- nvinfo : EIATTR_SW_WAR
	.align		4
.L_47:
        /*0078*/ 	.byte	0x04, 0x36
        /*007a*/ 	.short	(.L_49 - .L_48)
.L_48:
        /*007c*/ 	.word	0x00000008
.L_49:


//--------------------- .nv.callgraph             --------------------------
	.section	.nv.callgraph,"",@"SHT_CUDA_CALLGRAPH"
	.align	4
	.sectionentsize	8
	.align		4
        /*0000*/ 	.word	0x00000000
	.align		4
        /*0004*/ 	.word	0xffffffff
	.align		4
        /*0008*/ 	.word	0x00000000
	.align		4
        /*000c*/ 	.word	0xfffffffe
	.align		4
        /*0010*/ 	.word	0x00000000
	.align		4
        /*0014*/ 	.word	0xfffffffd
	.align		4
        /*0018*/ 	.word	0x00000000
	.align		4
        /*001c*/ 	.word	0xfffffffc


//--------------------- .text._Z8merge_v2P5PointiiiPiS1_ --------------------------
	.section	.text._Z8merge_v2P5PointiiiPiS1_,"ax",@progbits
	.align	128
        .global         _Z8merge_v2P5PointiiiPiS1_
        .type           _Z8merge_v2P5PointiiiPiS1_,@function
        .size           _Z8merge_v2P5PointiiiPiS1_,(.L_x_21 - _Z8merge_v2P5PointiiiPiS1_)
        .other          _Z8merge_v2P5PointiiiPiS1_,@"STO_CUDA_ENTRY STV_DEFAULT"
_Z8merge_v2P5PointiiiPiS1_:
.text._Z8merge_v2P5PointiiiPiS1_:
[----:B------:R-:W-:Y:S08]  /*0000*/  LDC R1, c[0x0][0x37c] ;  /* 0x0000df00ff017b82 */ /* 0x000ff00000000800 */
[----:B------:R-:W0:Y:S01]  /*0010*/  LDC R5, c[0x0][0x360] ;  /* 0x0000d800ff057b82 */ /* 0x000e220000000800 */
[----:B------:R-:W1:Y:S01]  /*0020*/  S2R R6, SR_TID.X ;  /* 0x0000000000067919 */ /* 0x000e620000002100 */
[----:B------:R-:W2:Y:S01]  /*0030*/  LDCU.64 UR8, c[0x0][0x358] ;  /* 0x00006b00ff0877ac */ /* 0x000ea20008000a00 */
[----:B------:R-:W-:Y:S01]  /*0040*/  BSSY.RECONVERGENT B0, `(.L_x_0) ;  /* 0x000006e000007945 */ /* 0x000fe20003800200 */
[----:B------:R-:W-:-:S04]  /*0050*/  IMAD.MOV.U32 R20, RZ, RZ, RZ ;  /* 0x000000ffff147224 */ /* 0x000fc800078e00ff */
[----:B------:R-:W3:Y:S08]  /*0060*/  LDC R21, c[0x0][0x388] ;  /* 0x0000e200ff157b82 */ /* 0x000ef00000000800 */
[----:B------:R-:W4:Y:S01]  /*0070*/  S2UR UR4, SR_CTAID.X ;  /* 0x00000000000479c3 */ /* 0x000f220000002500 */
[-C--:B0-----:R-:W-:Y:S02]  /*0080*/  IABS R9, R5.reuse ;  /* 0x0000000500097213 */ /* 0x081fe40000000000 */
[----:B------:R-:W-:-:S02]  /*0090*/  IABS R10, R5 ;  /* 0x00000005000a7213 */ /* 0x000fc40000000000 */
[----:B------:R-:W0:Y:S01]  /*00a0*/  I2F.RP R4, R9 ;  /* 0x0000000900047306 */ /* 0x000e220000209400 */
[C---:B---3--:R-:W-:Y:S02]  /*00b0*/  LEA.HI R7, R21.reuse, R21, RZ, 0x1 ;  /* 0x0000001515077211 */ /* 0x048fe400078f08ff */
[----:B-1----:R-:W-:Y:S02]  /*00c0*/  ISETP.NE.AND P0, PT, R6, RZ, PT ;  /* 0x000000ff0600720c */ /* 0x002fe40003f05270 */
[----:B------:R-:W-:Y:S01]  /*00d0*/  SHF.R.S32.HI R7, RZ, 0x1, R7 ;  /* 0x00000001ff077819 */ /* 0x000fe20000011407 */
[----:B----4-:R-:W-:-:S04]  /*00e0*/  IMAD R21, R21, UR4, RZ ;  /* 0x0000000415157c24 */ /* 0x010fc8000f8e02ff */
[----:B------:R-:W-:Y:S01]  /*00f0*/  IMAD R0, R7, R6, RZ ;  /* 0x0000000607007224 */ /* 0x000fe200078e02ff */
[----:B0-----:R-:W0:Y:S04]  /*0100*/  MUFU.RCP R4, R4 ;  /* 0x0000000400047308 */ /* 0x001e280000001000 */
[----:B------:R-:W-:Y:S01]  /*0110*/  SHF.L.U32 R0, R0, 0x1, RZ ;  /* 0x0000000100007819 */ /* 0x000fe200000006ff */
[----:B------:R-:W1:Y:S01]  /*0120*/  @!P0 LDC.64 R12, c[0x0][0x3a0] ;  /* 0x0000e800ff0c8b82 */ /* 0x000e620000000a00 */
[----:B0-----:R-:W-:Y:S02]  /*0130*/  VIADD R2, R4, 0xffffffe ;  /* 0x0ffffffe04027836 */ /* 0x001fe40000000000 */
[----:B------:R-:W-:Y:S02]  /*0140*/  IABS R4, R0 ;  /* 0x0000000000047213 */ /* 0x000fe40000000000 */
[----:B------:R-:W-:Y:S01]  /*0150*/  LOP3.LUT R0, R0, R5, RZ, 0x3c, !PT ;  /* 0x0000000500007212 */ /* 0x000fe200078e3cff */
[----:B------:R0:W3:Y:S03]  /*0160*/  F2I.FTZ.U32.TRUNC.NTZ R3, R2 ;  /* 0x0000000200037305 */ /* 0x0000e6000021f000 */
[----:B------:R-:W-:Y:S01]  /*0170*/  ISETP.GE.AND P2, PT, R0, RZ, PT ;  /* 0x000000ff0000720c */ /* 0x000fe20003f46270 */
[----:B0-----:R-:W-:-:S02]  /*0180*/  IMAD.MOV.U32 R2, RZ, RZ, RZ ;  /* 0x000000ffff027224 */ /* 0x001fc400078e00ff */
[----:B---3--:R-:W-:-:S04]  /*0190*/  IMAD.MOV R8, RZ, RZ, -R3 ;  /* 0x000000ffff087224 */ /* 0x008fc800078e0a03 */
[----:B------:R-:W-:Y:S02]  /*01a0*/  IMAD R11, R8, R9, RZ ;  /* 0x00000009080b7224 */ /* 0x000fe400078e02ff */
[----:B------:R-:W-:Y:S02]  /*01b0*/  IMAD.MOV R8, RZ, RZ, -R10 ;  /* 0x000000ffff087224 */ /* 0x000fe400078e0a0a */
[----:B------:R-:W-:Y:S01]  /*01c0*/  IMAD.HI.U32 R2, R3, R11, R2 ;  /* 0x0000000b03027227 */ /* 0x000fe200078e0002 */
[----:B------:R-:W-:-:S03]  /*01d0*/  MOV R3, R4 ;  /* 0x0000000400037202 */ /* 0x000fc60000000f00 */
[----:B------:R-:W-:Y:S02]  /*01e0*/  @!P0 IMAD R11, R5, UR4, RZ ;  /* 0x00000004050b8c24 */ /* 0x000fe4000f8e02ff */
[----:B------:R-:W-:-:S04]  /*01f0*/  IMAD.HI.U32 R4, R2, R3, RZ ;  /* 0x0000000302047227 */ /* 0x000fc800078e00ff */
[----:B------:R-:W-:Y:S02]  /*0200*/  IMAD R2, R4, R8, R3 ;  /* 0x0000000804027224 */ /* 0x000fe400078e0203 */
[----:B-1----:R-:W-:-:S03]  /*0210*/  @!P0 IMAD.WIDE.U32 R12, R11, 0x4, R12 ;  /* 0x000000040b0c8825 */ /* 0x002fc600078e000c */
[----:B------:R-:W-:-:S13]  /*0220*/  ISETP.GT.U32.AND P3, PT, R9, R2, PT ;  /* 0x000000020900720c */ /* 0x000fda0003f64070 */
[----:B------:R-:W-:Y:S02]  /*0230*/  @!P3 IMAD.IADD R2, R2, 0x1, -R9 ;  /* 0x000000010202b824 */ /* 0x000fe400078e0a09 */
[----:B------:R-:W-:Y:S01]  /*0240*/  @!P3 VIADD R4, R4, 0x1 ;  /* 0x000000010404b836 */ /* 0x000fe20000000000 */
[----:B------:R-:W-:Y:S02]  /*0250*/  ISETP.NE.AND P3, PT, R5, RZ, PT ;  /* 0x000000ff0500720c */ /* 0x000fe40003f65270 */
[----:B------:R-:W-:Y:S01]  /*0260*/  ISETP.GE.U32.AND P1, PT, R2, R9, PT ;  /* 0x000000090200720c */ /* 0x000fe20003f26070 */
[----:B------:R-:W-:Y:S01]  /*0270*/  VIADD R9, R7, 0xffffffff ;  /* 0xffffffff07097836 */ /* 0x000fe20000000000 */
[----:B------:R-:W0:Y:S11]  /*0280*/  @!P0 LDC.64 R2, c[0x0][0x398] ;  /* 0x0000e600ff028b82 */ /* 0x000e360000000a00 */
[----:B------:R-:W-:-:S05]  /*0290*/  @P1 IADD3 R4, PT, PT, R4, 0x1, RZ ;  /* 0x0000000104041810 */ /* 0x000fca0007ffe0ff */
[----:B------:R-:W-:Y:S01]  /*02a0*/  @!P2 IMAD.MOV R4, RZ, RZ, -R4 ;  /* 0x000000ffff04a224 */ /* 0x000fe200078e0a04 */
[----:B------:R-:W-:-:S04]  /*02b0*/  @!P3 LOP3.LUT R4, RZ, R5, RZ, 0x33, !PT ;  /* 0x00000005ff04b212 */ /* 0x000fc800078e33ff */
[----:B------:R-:W-:Y:S01]  /*02c0*/  IADD3 R10, PT, PT, R4, -R9, RZ ;  /* 0x80000009040a7210 */ /* 0x000fe20007ffe0ff */
[----:B0-----:R-:W-:-:S03]  /*02d0*/  @!P0 IMAD.WIDE.U32 R2, R11, 0x4, R2 ;  /* 0x000000040b028825 */ /* 0x001fc600078e0002 */
[----:B------:R-:W-:Y:S02]  /*02e0*/  VIMNMX R8, PT, PT, RZ, R10, !PT ;  /* 0x0000000aff087248 */ /* 0x000fe40007fe0100 */
[----:B------:R-:W-:Y:S02]  /*02f0*/  ISETP.GE.AND P1, PT, R10, 0x1, PT ;  /* 0x000000010a00780c */ /* 0x000fe40003f26270 */
[----:B------:R-:W-:Y:S01]  /*0300*/  LOP3.LUT R0, RZ, R8, RZ, 0x33, !PT ;  /* 0x00000008ff007212 */ /* 0x000fe200078e33ff */
[----:B--2---:R0:W-:Y:S01]  /*0310*/  @!P0 STG.E desc[UR8][R2.64], RZ ;  /* 0x000000ff02008986 */ /* 0x0041e2000c101908 */
[----:B------:R-:W-:-:S03]  /*0320*/  VIMNMX R10, PT, PT, R4, R9, PT ;  /* 0x00000009040a7248 */ /* 0x000fc60003fe0100 */
[----:B------:R-:W-:Y:S01]  /*0330*/  IMAD.IADD R11, R7, 0x1, R0 ;  /* 0x00000001070b7824 */ /* 0x000fe200078e0200 */
[----:B------:R1:W-:Y:S04]  /*0340*/  @!P0 STG.E desc[UR8][R12.64], RZ ;  /* 0x000000ff0c008986 */ /* 0x0003e8000c101908 */
[----:B0-----:R-:W-:Y:S01]  /*0350*/  SEL R3, R10, R11, !P1 ;  /* 0x0000000b0a037207 */ /* 0x001fe20004800000 */
[----:B------:R-:W-:-:S03]  /*0360*/  IMAD R11, R5, UR4, R6 ;  /* 0x00000004050b7c24 */ /* 0x000fc6000f8e0206 */
[----:B------:R-:W-:-:S04]  /*0370*/  ISETP.GE.AND P1, PT, R3, RZ, PT ;  /* 0x000000ff0300720c */ /* 0x000fc80003f26270 */
[----:B------:R-:W-:-:S13]  /*0380*/  ISETP.EQ.OR P1, PT, R6, RZ, !P1 ;  /* 0x000000ff0600720c */ /* 0x000fda0004f22670 */
[----:B-1----:R-:W-:Y:S05]  /*0390*/  @P1 BRA `(.L_x_1) ;  /* 0x0000000000e01947 */ /* 0x002fea0003800000 */
[----:B------:R-:W0:Y:S01]  /*03a0*/  LDC R22, c[0x0][0x38c] ;  /* 0x0000e300ff167b82 */ /* 0x000e220000000800 */
[----:B------:R-:W0:Y:S01]  /*03b0*/  LDCU UR4, c[0x0][0x390] ;  /* 0x00007200ff0477ac */ /* 0x000e220008000800 */
[----:B------:R-:W-:-:S06]  /*03c0*/  HFMA2 R20, -RZ, RZ, 0, 0 ;  /* 0x00000000ff147431 */ /* 0x000fcc00000001ff */
[----:B------:R-:W1:Y:S01]  /*03d0*/  LDC.64 R12, c[0x0][0x3a0] ;  /* 0x0000e800ff0c7b82 */ /* 0x000e620000000a00 */
[----:B0-----:R-:W-:-:S04]  /*03e0*/  IMAD R22, R22, UR4, R21 ;  /* 0x0000000416167c24 */ /* 0x001fc8000f8e0215 */
[----:B------:R-:W-:Y:S02]  /*03f0*/  IMAD.IADD R23, R7, 0x1, R22 ;  /* 0x0000000107177824 */ /* 0x000fe400078e0216 */
[----:B-1----:R-:W-:-:S07]  /*0400*/  IMAD.WIDE R12, R11, 0x4, R12 ;  /* 0x000000040b0c7825 */ /* 0x002fce00078e020c */
.L_x_4:
[----:B0-----:R-:W0:Y:S01]  /*0410*/  LDC.64 R16, c[0x0][0x380] ;  /* 0x0000e000ff107b82 */ /* 0x001e220000000a00 */
[----:B-12---:R-:W-:Y:S01]  /*0420*/  IMAD.IADD R0, R3, 0x1, -R20 ;  /* 0x0000000103007824 */ /* 0x006fe200078e0a14 */
[----:B------:R-:W-:-:S04]  /*0430*/  MOV R4, R3 ;  /* 0x0000000300047202 */ /* 0x000fc80000000f00 */
[----:B------:R-:W-:-:S04]  /*0440*/  LEA.HI R15, R0, R0, RZ, 0x1 ;  /* 0x00000000000f7211 */ /* 0x000fc800078f08ff */
[----:B------:R-:W-:-:S05]  /*0450*/  LEA.HI.SX32 R3, R15, R20, 0x1f ;  /* 0x000000140f037211 */ /* 0x000fca00078ffaff */
[--C-:B------:R-:W-:Y:S02]  /*0460*/  IMAD.IADD R2, R10, 0x1, -R3.reuse ;  /* 0x000000010a027824 */ /* 0x100fe400078e0a03 */
[----:B------:R-:W-:-:S03]  /*0470*/  IMAD.IADD R0, R8, 0x1, R3 ;  /* 0x0000000108007824 */ /* 0x000fc600078e0203 */
[----:B------:R-:W-:Y:S01]  /*0480*/  IADD3 R15, PT, PT, R22, R2, RZ ;  /* 0x00000002160f7210 */ /* 0x000fe20007ffe0ff */
[----:B------:R-:W-:-:S04]  /*0490*/  IMAD.IADD R19, R0, 0x1, R23 ;  /* 0x0000000100137824 */ /* 0x000fc800078e0217 */
[----:B0-----:R-:W-:-:S04]  /*04a0*/  IMAD.WIDE R14, R15, 0x8, R16 ;  /* 0x000000080f0e7825 */ /* 0x001fc800078e0210 */
[----:B------:R-:W-:Y:S01]  /*04b0*/  IMAD.WIDE R16, R19, 0x8, R16 ;  /* 0x0000000813107825 */ /* 0x000fe200078e0210 */
[----:B------:R-:W2:Y:S04]  /*04c0*/  LDG.E R18, desc[UR8][R14.64+0x4] ;  /* 0x000004080e127981 */ /* 0x000ea8000c1e1900 */
[----:B------:R-:W2:Y:S01]  /*04d0*/  LDG.E R19, desc[UR8][R16.64+0x4] ;  /* 0x0000040810137981 */ /* 0x000ea2000c1e1900 */
[----:B------:R-:W-:Y:S01]  /*04e0*/  BSSY.RECONVERGENT B1, `(.L_x_2) ;  /* 0x0000021000017945 */ /* 0x000fe20003800200 */
[----:B--2---:R-:W-:-:S13]  /*04f0*/  ISETP.GT.AND P1, PT, R18, R19, PT ;  /* 0x000000131200720c */ /* 0x004fda0003f24270 */
[----:B------:R-:W-:Y:S01]  /*0500*/  @P1 VIADD R20, R3, 0x1 ;  /* 0x0000000103141836 */ /* 0x000fe20000000000 */
[----:B------:R-:W-:Y:S02]  /*0510*/  @P1 PLOP3.LUT P0, PT, PT, PT, PT, 0x80, 0x8 ;  /* 0x000000000008181c */ /* 0x000fe40003f0f070 */
[----:B------:R-:W-:Y:S01]  /*0520*/  @P1 MOV R3, R4 ;  /* 0x0000000400031202 */ /* 0x000fe20000000f00 */
[----:B------:R-:W-:Y:S10]  /*0530*/  @P1 BRA `(.L_x_3) ;  /* 0x00000000006c1947 */ /* 0x000ff40003800000 */
[----:B------:R-:W-:-:S13]  /*0540*/  ISETP.NE.AND P1, PT, R0, RZ, PT ;  /* 0x000000ff0000720c */ /* 0x000fda0003f25270 */
[----:B------:R-:W0:Y:S01]  /*0550*/  @!P1 LDC.64 R18, c[0x0][0x398] ;  /* 0x0000e600ff129b82 */ /* 0x000e220000000a00 */
[----:B------:R-:W-:Y:S01]  /*0560*/  @!P1 VIADD R25, R2, 0x1 ;  /* 0x0000000102199836 */ /* 0x000fe20000000000 */
[----:B------:R-:W-:Y:S01]  /*0570*/  @!P1 PLOP3.LUT P0, PT, PT, PT, PT, 0x8, 0x80 ;  /* 0x000000000080981c */ /* 0x000fe20003f0e170 */
[----:B------:R-:W-:Y:S02]  /*0580*/  @!P1 IMAD.MOV.U32 R3, RZ, RZ, R4 ;  /* 0x000000ffff039224 */ /* 0x000fe400078e0004 */
[----:B0-----:R-:W-:-:S05]  /*0590*/  @!P1 IMAD.WIDE R18, R11, 0x4, R18 ;  /* 0x000000040b129825 */ /* 0x001fca00078e0212 */
[----:B------:R0:W-:Y:S04]  /*05a0*/  @!P1 STG.E desc[UR8][R18.64], R25 ;  /* 0x0000001912009986 */ /* 0x0001e8000c101908 */
[----:B------:R0:W-:Y:S01]  /*05b0*/  @!P1 STG.E desc[UR8][R12.64], RZ ;  /* 0x000000ff0c009986 */ /* 0x0001e2000c101908 */
[----:B------:R-:W-:Y:S05]  /*05c0*/  @!P1 BRA `(.L_x_3) ;  /* 0x0000000000489947 */ /* 0x000fea0003800000 */
[----:B------:R-:W-:-:S13]  /*05d0*/  ISETP.NE.AND P1, PT, R2, R9, PT ;  /* 0x000000090200720c */ /* 0x000fda0003f25270 */
[----:B0-----:R-:W0:Y:S01]  /*05e0*/  @!P1 LDC.64 R18, c[0x0][0x398] ;  /* 0x0000e600ff129b82 */ /* 0x001e220000000a00 */
[----:B------:R-:W-:Y:S02]  /*05f0*/  @!P1 PLOP3.LUT P0, PT, PT, PT, PT, 0x8, 0x80 ;  /* 0x000000000080981c */ /* 0x000fe40003f0e170 */
[----:B------:R-:W-:Y:S01]  /*0600*/  @!P1 MOV R3, R4 ;  /* 0x0000000400039202 */ /* 0x000fe20000000f00 */
[----:B0-----:R-:W-:-:S05]  /*0610*/  @!P1 IMAD.WIDE R18, R11, 0x4, R18 ;  /* 0x000000040b129825 */ /* 0x001fca00078e0212 */
[----:B------:R1:W-:Y:S04]  /*0620*/  @!P1 STG.E desc[UR8][R18.64], R7 ;  /* 0x0000000712009986 */ /* 0x0003e8000c101908 */
[----:B------:R1:W-:Y:S01]  /*0630*/  @!P1 STG.E desc[UR8][R12.64], R0 ;  /* 0x000000000c009986 */ /* 0x0003e2000c101908 */
[----:B------:R-:W-:Y:S05]  /*0640*/  @!P1 BRA `(.L_x_3) ;  /* 0x0000000000289947 */ /* 0x000fea0003800000 */
[----:B------:R-:W2:Y:S04]  /*0650*/  LDG.E R14, desc[UR8][R14.64+0xc] ;  /* 0x00000c080e0e7981 */ /* 0x000ea8000c1e1900 */
[----:B------:R-:W2:Y:S02]  /*0660*/  LDG.E R17, desc[UR8][R16.64+-0x4] ;  /* 0xfffffc0810117981 */ /* 0x000ea4000c1e1900 */
[----:B--2---:R-:W-:-:S04]  /*0670*/  ISETP.GT.AND P1, PT, R14, R17, PT ;  /* 0x000000110e00720c */ /* 0x004fc80003f24270 */
[----:B------:R-:W-:-:S09]  /*0680*/  PLOP3.LUT P0, PT, P1, PT, PT, 0x8, 0x80 ;  /* 0x000000000080781c */ /* 0x000fd20000f0e170 */
[----:B-1----:R-:W0:Y:S01]  /*0690*/  @P1 LDC.64 R18, c[0x0][0x398] ;  /* 0x0000e600ff121b82 */ /* 0x002e220000000a00 */
[----:B------:R-:W-:Y:S02]  /*06a0*/  @P1 VIADD R25, R2, 0x1 ;  /* 0x0000000102191836 */ /* 0x000fe40000000000 */
[----:B------:R-:W-:Y:S02]  /*06b0*/  @P1 IMAD.MOV.U32 R3, RZ, RZ, R4 ;  /* 0x000000ffff031224 */ /* 0x000fe400078e0004 */
[----:B0-----:R-:W-:-:S05]  /*06c0*/  @P1 IMAD.WIDE R18, R11, 0x4, R18 ;  /* 0x000000040b121825 */ /* 0x001fca00078e0212 */
[----:B------:R2:W-:Y:S04]  /*06d0*/  @P1 STG.E desc[UR8][R18.64], R25 ;  /* 0x0000001912001986 */ /* 0x0005e8000c101908 */
[----:B------:R2:W-:Y:S02]  /*06e0*/  @P1 STG.E desc[UR8][R12.64], R0 ;  /* 0x000000000c001986 */ /* 0x0005e4000c101908 */
.L_x_3:
[----:B------:R-:W-:Y:S05]  /*06f0*/  BSYNC.RECONVERGENT B1 ;  /* 0x0000000000017941 */ /* 0x000fea0003800200 */
.L_x_2:
[----:B------:R-:W-:-:S13]  /*0700*/  ISETP.LE.AND P1, PT, R20, R3, PT ;  /* 0x000000031400720c */ /* 0x000fda0003f23270 */
[----:B------:R-:W-:Y:S05]  /*0710*/  @P0 BRA P1, `(.L_x_4) ;  /* 0xfffffffc003c0947 */ /* 0x000fea000083ffff */
.L_x_1:
[----:B------:R-:W-:Y:S05]  /*0720*/  BSYNC.RECONVERGENT B0 ;  /* 0x0000000000007941 */ /* 0x000fea0003800200 */
.L_x_0:
[----:B------:R-:W3:Y:S01]  /*0730*/  LDC.64 R2, c[0x0][0x398] ;  /* 0x0000e600ff027b82 */ /* 0x000ee20000000a00 */
[----:B------:R-:W-:Y:S01]  /*0740*/  IADD3 R5, PT, PT, R5, -0x1, RZ ;  /* 0xffffffff05057810 */ /* 0x000fe20007ffe0ff */
[----:B-12---:R-:W-:Y:S01]  /*0750*/  IMAD.MOV.U32 R0, RZ, RZ, R7 ;  /* 0x000000ffff007224 */ /* 0x006fe200078e0007 */
[----:B------:R-:W1:Y:S02]  /*0760*/  LDCU UR4, c[0x0][0x390] ;  /* 0x00007200ff0477ac */ /* 0x000e640008000800 */
[----:B------:R-:W-:Y:S02]  /*0770*/  ISETP.NE.AND P1, PT, R6, R5, PT ;  /* 0x000000050600720c */ /* 0x000fe40003f25270 */
[----:B------:R-:W-:Y:S01]  /*0780*/  @P0 IADD3 R5, PT, PT, R10, 0x1, -R20 ;  /* 0x000000010a050810 */ /* 0x000fe20007ffe814 */
[----:B0-----:R-:W0:Y:S01]  /*0790*/  LDC.64 R12, c[0x0][0x3a0] ;  /* 0x0000e800ff0c7b82 */ /* 0x001e220000000a00 */
[----:B---3--:R-:W-:-:S07]  /*07a0*/  IMAD.WIDE R8, R11, 0x4, R2 ;  /* 0x000000040b087825 */ /* 0x008fce00078e0202 */
[----:B------:R-:W1:Y:S01]  /*07b0*/  LDC R2, c[0x0][0x38c] ;  /* 0x0000e300ff027b82 */ /* 0x000e620000000800 */
[----:B------:R-:W-:Y:S01]  /*07c0*/  IMAD.MOV.U32 R3, RZ, RZ, R7 ;  /* 0x000000ffff037224 */ /* 0x000fe200078e0007 */
[----:B------:R2:W-:Y:S01]  /*07d0*/  @P0 STG.E desc[UR8][R8.64], R5 ;  /* 0x0000000508000986 */ /* 0x0005e2000c101908 */
[----:B0-----:R-:W-:-:S05]  /*07e0*/  IMAD.WIDE R12, R11, 0x4, R12 ;  /* 0x000000040b0c7825 */ /* 0x001fca00078e020c */
[----:B------:R0:W-:Y:S01]  /*07f0*/  @P0 STG.E desc[UR8][R12.64], R7 ;  /* 0x000000070c000986 */ /* 0x0001e2000c101908 */
[----:B------:R-:W-:Y:S06]  /*0800*/  BAR.SYNC.DEFER_BLOCKING 0x0 ;  /* 0x0000000000007b1d */ /* 0x000fec0000010000 */
[----:B------:R-:W3:Y:S04]  /*0810*/  @P1 LDG.E R0, desc[UR8][R12.64+0x4] ;  /* 0x000004080c001981 */ /* 0x000ee8000c1e1900 */
[----:B------:R-:W3:Y:S04]  /*0820*/  LDG.E R11, desc[UR8][R12.64] ;  /* 0x000000080c0b7981 */ /* 0x000ee8000c1e1900 */
[----:B------:R-:W4:Y:S04]  /*0830*/  @P1 LDG.E R3, desc[UR8][R8.64+0x4] ;  /* 0x0000040808031981 */ /* 0x000f28000c1e1900 */
[----:B------:R-:W4:Y:S01]  /*0840*/  LDG.E R4, desc[UR8][R8.64] ;  /* 0x0000000808047981 */ /* 0x000f22000c1e1900 */
[----:B-1----:R-:W-:Y:S01]  /*0850*/  IMAD R2, R2, UR4, R21 ;  /* 0x0000000402027c24 */ /* 0x002fe2000f8e0215 */
[----:B------:R-:W-:Y:S04]  /*0860*/  BSSY.RECONVERGENT B0, `(.L_x_5) ;  /* 0x000001d000007945 */ /* 0x000fe80003800200 */
[----:B--2---:R-:W-:-:S02]  /*0870*/  IADD3 R5, PT, PT, R7, R2, RZ ;  /* 0x0000000207057210 */ /* 0x004fc40007ffe0ff */
[----:B0-----:R-:W0:Y:S01]  /*0880*/  LDC.64 R6, c[0x0][0x380] ;  /* 0x0000e000ff067b82 */ /* 0x001e220000000a00 */
[-C--:B---3--:R-:W-:Y:S02]  /*0890*/  ISETP.GE.AND P0, PT, R11, R0.reuse, PT ;  /* 0x000000000b00720c */ /* 0x088fe40003f06270 */
[C---:B------:R-:W-:Y:S01]  /*08a0*/  IADD3 R0, PT, PT, R5.reuse, R0, RZ ;  /* 0x0000000005007210 */ /* 0x040fe20007ffe0ff */
[----:B------:R-:W-:Y:S01]  /*08b0*/  IMAD.IADD R5, R5, 0x1, R11 ;  /* 0x0000000105057824 */ /* 0x000fe200078e020b */
[----:B----4-:R-:W-:Y:S01]  /*08c0*/  ISETP.GE.OR P0, PT, R4, R3, P0 ;  /* 0x000000030400720c */ /* 0x010fe20000706670 */
[C---:B------:R-:W-:Y:S02]  /*08d0*/  IMAD.IADD R4, R2.reuse, 0x1, R4 ;  /* 0x0000000102047824 */ /* 0x040fe400078e0204 */
[----:B------:R-:W-:-:S03]  /*08e0*/  IMAD.IADD R3, R2, 0x1, R3 ;  /* 0x0000000102037824 */ /* 0x000fc600078e0203 */
[----:B------:R-:W-:-:S07]  /*08f0*/  IADD3 R2, PT, PT, R11, UR4, R4 ;  /* 0x000000040b027c10 */ /* 0x000fce000fffe004 */
[----:B0-----:R-:W-:Y:S05]  /*0900*/  @P0 BRA `(.L_x_6) ;  /* 0x0000000000480947 */ /* 0x001fea0003800000 */
.L_x_7:
[----:B------:R-:W-:-:S04]  /*0910*/  IMAD.WIDE R10, R4, 0x8, R6 ;  /* 0x00000008040a7825 */ /* 0x000fc800078e0206 */
[----:B------:R-:W-:Y:S01]  /*0920*/  IMAD.WIDE R12, R5, 0x8, R6 ;  /* 0x00000008050c7825 */ /* 0x000fe200078e0206 */
[----:B------:R-:W2:Y:S04]  /*0930*/  LDG.E R19, desc[UR8][R10.64+0x4] ;  /* 0x000004080a137981 */ /* 0x000ea8000c1e1900 */
[----:B------:R-:W2:Y:S02]  /*0940*/  LDG.E R14, desc[UR8][R12.64+0x4] ;  /* 0x000004080c0e7981 */ /* 0x000ea4000c1e1900 */
[----:B--2---:R-:W-:-:S13]  /*0950*/  ISETP.GT.AND P0, PT, R19, R14, PT ;  /* 0x0000000e1300720c */ /* 0x004fda0003f04270 */
[----:B------:R-:W2:Y:S01]  /*0960*/  @!P0 LDG.E R15, desc[UR8][R10.64] ;  /* 0x000000080a0f8981 */ /* 0x000ea2000c1e1900 */
[----:B------:R-:W-:-:S05]  /*0970*/  IMAD.WIDE R8, R2, 0x8, R6 ;  /* 0x0000000802087825 */ /* 0x000fca00078e0206 */
[----:B------:R0:W-:Y:S04]  /*0980*/  @!P0 STG.E desc[UR8][R8.64+0x4], R19 ;  /* 0x0000041308008986 */ /* 0x0001e8000c101908 */
[----:B--2---:R0:W-:Y:S04]  /*0990*/  @!P0 STG.E desc[UR8][R8.64], R15 ;  /* 0x0000000f08008986 */ /* 0x0041e8000c101908 */
[----:B------:R-:W2:Y:S01]  /*09a0*/  @P0 LDG.E R17, desc[UR8][R12.64] ;  /* 0x000000080c110981 */ /* 0x000ea2000c1e1900 */
[----:B------:R-:W-:Y:S01]  /*09b0*/  @P0 VIADD R5, R5, 0x1 ;  /* 0x0000000105050836 */ /* 0x000fe20000000000 */
[----:B------:R-:W-:Y:S01]  /*09c0*/  @!P0 IADD3 R4, PT, PT, R4, 0x1, RZ ;  /* 0x0000000104048810 */ /* 0x000fe20007ffe0ff */
[----:B------:R-:W-:Y:S01]  /*09d0*/  VIADD R2, R2, 0x1 ;  /* 0x0000000102027836 */ /* 0x000fe20000000000 */
[----:B------:R0:W-:Y:S02]  /*09e0*/  @P0 STG.E desc[UR8][R8.64+0x4], R14 ;  /* 0x0000040e08000986 */ /* 0x0001e4000c101908 */
[----:B------:R-:W-:-:S02]  /*09f0*/  ISETP.LT.AND P1, PT, R4, R3, PT ;  /* 0x000000030400720c */ /* 0x000fc40003f21270 */
[----:B--2---:R0:W-:Y:S01]  /*0a00*/  @P0 STG.E desc[UR8][R8.64], R17 ;  /* 0x0000001108000986 */ /* 0x0041e2000c101908 */
[----:B------:R-:W-:-:S13]  /*0a10*/  ISETP.GE.AND P0, PT, R5, R0, PT ;  /* 0x000000000500720c */ /* 0x000fda0003f06270 */
[----:B0-----:R-:W-:Y:S05]  /*0a20*/  @!P0 BRA P1, `(.L_x_7) ;  /* 0xfffffffc00b88947 */ /* 0x001fea000083ffff */
.L_x_6:
[----:B------:R-:W-:Y:S05]  /*0a30*/  BSYNC.RECONVERGENT B0 ;  /* 0x0000000000007941 */ /* 0x000fea0003800200 */
.L_x_5:
[----:B------:R-:W-:Y:S01]  /*0a40*/  ISETP.GE.AND P0, PT, R4, R3, PT ;  /* 0x000000030400720c */ /* 0x000fe20003f06270 */
[----:B------:R-:W-:-:S12]  /*0a50*/  BSSY.RECONVERGENT B0, `(.L_x_8) ;  /* 0x0000033000007945 */ /* 0x000fd80003800200 */
[----:B------:R-:W-:Y:S05]  /*0a60*/  @P0 BRA `(.L_x_9) ;  /* 0x0000000000c40947 */ /* 0x000fea0003800000 */
[C---:B------:R-:W-:Y:S01]  /*0a70*/  IMAD.IADD R8, R3.reuse, 0x1, -R4 ;  /* 0x0000000103087824 */ /* 0x040fe200078e0a04 */
[----:B------:R-:W0:Y:S01]  /*0a80*/  LDC.64 R6, c[0x0][0x380] ;  /* 0x0000e000ff067b82 */ /* 0x000e220000000a00 */
[----:B------:R-:W-:Y:S01]  /*0a90*/  IADD3 R9, PT, PT, -R3, R4, RZ ;  /* 0x0000000403097210 */ /* 0x000fe20007ffe1ff */
[----:B------:R-:W-:Y:S02]  /*0aa0*/  BSSY.RECONVERGENT B1, `(.L_x_10) ;  /* 0x0000014000017945 */ /* 0x000fe40003800200 */
[----:B------:R-:W-:Y:S02]  /*0ab0*/  LOP3.LUT P0, R14, R8, 0x3, RZ, 0xc0, !PT ;  /* 0x00000003080e7812 */ /* 0x000fe4000780c0ff */
[----:B------:R-:W-:-:S11]  /*0ac0*/  ISETP.GT.U32.AND P1, PT, R9, -0x4, PT ;  /* 0xfffffffc0900780c */ /* 0x000fd60003f24070 */
[----:B------:R-:W-:Y:S05]  /*0ad0*/  @!P0 BRA `(.L_x_11) ;  /* 0x0000000000408947 */ /* 0x000fea0003800000 */
[----:B------:R-:W-:Y:S01]  /*0ae0*/  IMAD.MOV.U32 R8, RZ, RZ, 0x4 ;  /* 0x00000004ff087424 */ /* 0x000fe200078e00ff */
[----:B------:R-:W-:Y:S01]  /*0af0*/  IADD3 R14, PT, PT, -R14, RZ, RZ ;  /* 0x000000ff0e0e7210 */ /* 0x000fe20007ffe1ff */
[----:B------:R-:W-:Y:S02]  /*0b00*/  IMAD.MOV.U32 R9, RZ, RZ, 0x0 ;  /* 0x00000000ff097424 */ /* 0x000fe400078e00ff */
[----:B0-----:R-:W-:-:S04]  /*0b10*/  IMAD.WIDE.U32 R8, R6, 0x1, R8 ;  /* 0x0000000106087825 */ /* 0x001fc800078e0008 */
[----:B------:R-:W-:-:S07]  /*0b20*/  IMAD.IADD R9, R9, 0x1, R7 ;  /* 0x0000000109097824 */ /* 0x000fce00078e0207 */
.L_x_12:
[----:B------:R-:W-:-:S05]  /*0b30*/  IMAD.WIDE R12, R4, 0x8, R8 ;  /* 0x00000008040c7825 */ /* 0x000fca00078e0208 */
[----:B-1----:R-:W2:Y:S04]  /*0b40*/  LDG.E R15, desc[UR8][R12.64+-0x4] ;  /* 0xfffffc080c0f7981 */ /* 0x002ea8000c1e1900 */
[----:B------:R-:W3:Y:S01]  /*0b50*/  LDG.E R17, desc[UR8][R12.64] ;  /* 0x000000080c117981 */ /* 0x000ee2000c1e1900 */
[----:B------:R-:W-:Y:S01]  /*0b60*/  IMAD.WIDE R10, R2, 0x8, R8 ;  /* 0x00000008020a7825 */ /* 0x000fe200078e0208 */
[----:B------:R-:W-:Y:S02]  /*0b70*/  IADD3 R14, PT, PT, R14, 0x1, RZ ;  /* 0x000000010e0e7810 */ /* 0x000fe40007ffe0ff */
[----:B------:R-:W-:Y:S01]  /*0b80*/  IADD3 R2, PT, PT, R2, 0x1, RZ ;  /* 0x0000000102027810 */ /* 0x000fe20007ffe0ff */
[----:B------:R-:W-:Y:S01]  /*0b90*/  VIADD R4, R4, 0x1 ;  /* 0x0000000104047836 */ /* 0x000fe20000000000 */
[----:B------:R-:W-:Y:S01]  /*0ba0*/  ISETP.NE.AND P0, PT, R14, RZ, PT ;  /* 0x000000ff0e00720c */ /* 0x000fe20003f05270 */
[----:B--2---:R1:W-:Y:S04]  /*0bb0*/  STG.E desc[UR8][R10.64+-0x4], R15 ;  /* 0xfffffc0f0a007986 */ /* 0x0043e8000c101908 */
[----:B---3--:R1:W-:Y:S08]  /*0bc0*/  STG.E desc[UR8][R10.64], R17 ;  /* 0x000000110a007986 */ /* 0x0083f0000c101908 */
[----:B------:R-:W-:Y:S05]  /*0bd0*/  @P0 BRA `(.L_x_12) ;  /* 0xfffffffc00d40947 */ /* 0x000fea000383ffff */
.L_x_11:
[----:B------:R-:W-:Y:S05]  /*0be0*/  BSYNC.RECONVERGENT B1 ;  /* 0x0000000000017941 */ /* 0x000fea0003800200 */
.L_x_10:
[----:B------:R-:W-:Y:S05]  /*0bf0*/  @P1 BRA `(.L_x_9) ;  /* 0x0000000000601947 */ /* 0x000fea0003800000 */
[----:B0-----:R-:W-:-:S05]  /*0c00*/  IADD3 R6, P0, PT, R6, 0x10, RZ ;  /* 0x0000001006067810 */ /* 0x001fca0007f1e0ff */
[----:B------:R-:W-:-:S08]  /*0c10*/  IMAD.X R7, RZ, RZ, R7, P0 ;  /* 0x000000ffff077224 */ /* 0x000fd000000e0607 */
.L_x_13:
[----:B-1----:R-:W-:-:S05]  /*0c20*/  IMAD.WIDE R10, R4, 0x8, R6 ;  /* 0x00000008040a7825 */ /* 0x002fca00078e0206 */
[----:B--2---:R-:W2:Y:S04]  /*0c30*/  LDG.E R13, desc[UR8][R10.64+-0x10] ;  /* 0xfffff0080a0d7981 */ /* 0x004ea8000c1e1900 */
[----:B------:R-:W3:Y:S01]  /*0c40*/  LDG.E R15, desc[UR8][R10.64+-0xc] ;  /* 0xfffff4080a0f7981 */ /* 0x000ee2000c1e1900 */
[----:B------:R-:W-:-:S05]  /*0c50*/  IMAD.WIDE R8, R2, 0x8, R6 ;  /* 0x0000000802087825 */ /* 0x000fca00078e0206 */
[----:B--2---:R0:W-:Y:S04]  /*0c60*/  STG.E desc[UR8][R8.64+-0x10], R13 ;  /* 0xfffff00d08007986 */ /* 0x0041e8000c101908 */
[----:B---3--:R2:W-:Y:S04]  /*0c70*/  STG.E desc[UR8][R8.64+-0xc], R15 ;  /* 0xfffff40f08007986 */ /* 0x0085e8000c101908 */
[----:B------:R-:W3:Y:S04]  /*0c80*/  LDG.E R17, desc[UR8][R10.64+-0x8] ;  /* 0xfffff8080a117981 */ /* 0x000ee8000c1e1900 */
[----:B------:R-:W4:Y:S04]  /*0c90*/  LDG.E R19, desc[UR8][R10.64+-0x4] ;  /* 0xfffffc080a137981 */ /* 0x000f28000c1e1900 */
[----:B---3--:R2:W-:Y:S04]  /*0ca0*/  STG.E desc[UR8][R8.64+-0x8], R17 ;  /* 0xfffff81108007986 */ /* 0x0085e8000c101908 */
[----:B----4-:R2:W-:Y:S04]  /*0cb0*/  STG.E desc[UR8][R8.64+-0x4], R19 ;  /* 0xfffffc1308007986 */ /* 0x0105e8000c101908 */
[----:B------:R-:W3:Y:S04]  /*0cc0*/  LDG.E R21, desc[UR8][R10.64] ;  /* 0x000000080a157981 */ /* 0x000ee8000c1e1900 */
[----:B------:R-:W4:Y:S04]  /*0cd0*/  LDG.E R23, desc[UR8][R10.64+0x4] ;  /* 0x000004080a177981 */ /* 0x000f28000c1e1900 */
[----:B---3--:R2:W-:Y:S04]  /*0ce0*/  STG.E desc[UR8][R8.64], R21 ;  /* 0x0000001508007986 */ /* 0x0085e8000c101908 */
[----:B----4-:R2:W-:Y:S04]  /*0cf0*/  STG.E desc[UR8][R8.64+0x4], R23 ;  /* 0x0000041708007986 */ /* 0x0105e8000c101908 */
[----:B------:R-:W3:Y:S04]  /*0d00*/  LDG.E R25, desc[UR8][R10.64+0x8] ;  /* 0x000008080a197981 */ /* 0x000ee8000c1e1900 */
[----:B0-----:R-:W4:Y:S01]  /*0d10*/  LDG.E R13, desc[UR8][R10.64+0xc] ;  /* 0x00000c080a0d7981 */ /* 0x001f22000c1e1900 */
[----:B------:R-:W-:Y:S01]  /*0d20*/  IADD3 R4, PT, PT, R4, 0x4, RZ ;  /* 0x0000000404047810 */ /* 0x000fe20007ffe0ff */
[----:B------:R-:W-:-:S03]  /*0d30*/  VIADD R2, R2, 0x4 ;  /* 0x0000000402027836 */ /* 0x000fc60000000000 */
[----:B------:R-:W-:Y:S01]  /*0d40*/  ISETP.GE.AND P0, PT, R4, R3, PT ;  /* 0x000000030400720c */ /* 0x000fe20003f06270 */
[----:B---3--:R2:W-:Y:S04]  /*0d50*/  STG.E desc[UR8][R8.64+0x8], R25 ;  /* 0x0000081908007986 */ /* 0x0085e8000c101908 */
[----:B----4-:R2:W-:Y:S08]  /*0d60*/  STG.E desc[UR8][R8.64+0xc], R13 ;  /* 0x00000c0d08007986 */ /* 0x0105f0000c101908 */
[----:B------:R-:W-:Y:S05]  /*0d70*/  @!P0 BRA `(.L_x_13) ;  /* 0xfffffffc00a88947 */ /* 0x000fea000383ffff */
.L_x_9:
[----:B------:R-:W-:Y:S05]  /*0d80*/  BSYNC.RECONVERGENT B0 ;  /* 0x0000000000007941 */ /* 0x000fea0003800200 */
.L_x_8:
[----:B------:R-:W-:-:S13]  /*0d90*/  ISETP.GE.AND P0, PT, R5, R0, PT ;  /* 0x000000000500720c */ /* 0x000fda0003f06270 */
[----:B------:R-:W-:Y:S05]  /*0da0*/  @P0 EXIT ;  /* 0x000000000000094d */ /* 0x000fea0003800000 */
[-C--:B------:R-:W-:Y:S01]  /*0db0*/  IADD3 R3, PT, PT, R0, -R5.reuse, RZ ;  /* 0x8000000500037210 */ /* 0x080fe20007ffe0ff */
[----:B------:R-:W-:Y:S01]  /*0dc0*/  IMAD.IADD R4, R5, 0x1, -R0 ;  /* 0x0000000105047824 */ /* 0x000fe200078e0a00 */
[----:B------:R-:W3:Y:S01]  /*0dd0*/  LDCU.64 UR6, c[0x0][0x380] ;  /* 0x00007000ff0677ac */ /* 0x000ee20008000a00 */
[----:B------:R-:W-:Y:S01]  /*0de0*/  BSSY.RECONVERGENT B0, `(.L_x_14) ;  /* 0x0000019000007945 */ /* 0x000fe20003800200 */
[----:B-1----:R-:W-:Y:S02]  /*0df0*/  LOP3.LUT P0, R10, R3, 0x3, RZ, 0xc0, !PT ;  /* 0x00000003030a7812 */ /* 0x002fe4000780c0ff */
[----:B------:R-:W-:Y:S02]  /*0e00*/  ISETP.GT.U32.AND P1, PT, R4, -0x4, PT ;  /* 0xfffffffc0400780c */ /* 0x000fe40003f24070 */
[----:B------:R-:W-:-:S09]  /*0e10*/  MOV R3, R5 ;  /* 0x0000000500037202 */ /* 0x000fd20000000f00 */
[----:B------:R-:W-:Y:S05]  /*0e20*/  @!P0 BRA `(.L_x_15) ;  /* 0x0000000000508947 */ /* 0x000fea0003800000 */
[----:B------:R-:W-:Y:S01]  /*0e30*/  UMOV UR4, 0x4 ;  /* 0x0000000400047882 */ /* 0x000fe20000000000 */
[----:B------:R-:W-:Y:S01]  /*0e40*/  UMOV UR5, 0x0 ;  /* 0x0000000000057882 */ /* 0x000fe20000000000 */
[----:B------:R-:W-:Y:S01]  /*0e50*/  IMAD.MOV R10, RZ, RZ, -R10 ;  /* 0x000000ffff0a7224 */ /* 0x000fe200078e0a0a */
[----:B---3--:R-:W-:Y:S01]  /*0e60*/  UIMAD.WIDE.U32 UR4, UR6, 0x1, UR4 ;  /* 0x00000001060478a5 */ /* 0x008fe2000f8e0004 */
[----:B------:R-:W-:-:S03]  /*0e70*/  MOV R3, R5 ;  /* 0x0000000500037202 */ /* 0x000fc60000000f00 */
[----:B------:R-:W-:Y:S02]  /*0e80*/  UIADD3 UR10, UPT, UPT, UR5, UR7, URZ ;  /* 0x00000007050a7290 */ /* 0x000fe4000fffe0ff */
[----:B0-----:R-:W-:Y:S01]  /*0e90*/  MOV R7, UR5 ;  /* 0x0000000500077c02 */ /* 0x001fe20008000f00 */
[----:B------:R-:W-:-:S03]  /*0ea0*/  IMAD.U32 R6, RZ, RZ, UR4 ;  /* 0x00000004ff067e24 */ /* 0x000fc6000f8e00ff */
[----:B------:R-:W-:-:S07]  /*0eb0*/  IMAD.U32 R7, RZ, RZ, UR10 ;  /* 0x0000000aff077e24 */ /* 0x000fce000f8e00ff */
.L_x_16:
[----:B------:R-:W-:-:S05]  /*0ec0*/  IMAD.WIDE R4, R3, 0x8, R6 ;  /* 0x0000000803047825 */ /* 0x000fca00078e0206 */
[----:B-1----:R-:W3:Y:S04]  /*0ed0*/  LDG.E R11, desc[UR8][R4.64+-0x4] ;  /* 0xfffffc08040b7981 */ /* 0x002ee8000c1e1900 */
[----:B--2---:R-:W2:Y:S01]  /*0ee0*/  LDG.E R13, desc[UR8][R4.64] ;  /* 0x00000008040d7981 */ /* 0x004ea2000c1e1900 */
[----:B------:R-:W-:Y:S01]  /*0ef0*/  IMAD.WIDE R8, R2, 0x8, R6 ;  /* 0x0000000802087825 */ /* 0x000fe200078e0206 */
[----:B------:R-:W-:Y:S02]  /*0f00*/  IADD3 R10, PT, PT, R10, 0x1, RZ ;  /* 0x000000010a0a7810 */ /* 0x000fe40007ffe0ff */
[----:B------:R-:W-:Y:S01]  /*0f10*/  IADD3 R2, PT, PT, R2, 0x1, RZ ;  /* 0x0000000102027810 */ /* 0x000fe20007ffe0ff */
[----:B------:R-:W-:Y:S01]  /*0f20*/  VIADD R3, R3, 0x1 ;  /* 0x0000000103037836 */ /* 0x000fe20000000000 */
[----:B------:R-:W-:Y:S01]  /*0f30*/  ISETP.NE.AND P0, PT, R10, RZ, PT ;  /* 0x000000ff0a00720c */ /* 0x000fe20003f05270 */
[----:B---3--:R1:W-:Y:S04]  /*0f40*/  STG.E desc[UR8][R8.64+-0x4], R11 ;  /* 0xfffffc0b08007986 */ /* 0x0083e8000c101908 */
[----:B--2---:R1:W-:Y:S08]  /*0f50*/  STG.E desc[UR8][R8.64], R13 ;  /* 0x0000000d08007986 */ /* 0x0043f0000c101908 */
[----:B------:R-:W-:Y:S05]  /*0f60*/  @P0 BRA `(.L_x_16) ;  /* 0xfffffffc00d40947 */ /* 0x000fea000383ffff */
.L_x_15:
[----:B---3--:R-:W-:Y:S05]  /*0f70*/  BSYNC.RECONVERGENT B0 ;  /* 0x0000000000007941 */ /* 0x008fea0003800200 */
.L_x_14:
[----:B------:R-:W-:Y:S05]  /*0f80*/  @P1 EXIT ;  /* 0x000000000000194d */ /* 0x000fea0003800000 */
[----:B------:R-:W-:-:S04]  /*0f90*/  UIADD3 UR6, UP0, UPT, UR6, 0x10, URZ ;  /* 0x0000001006067890 */ /* 0x000fc8000ff1e0ff */
[----:B------:R-:W-:Y:S02]  /*0fa0*/  UIADD3.X UR7, UPT, UPT, URZ, UR7, URZ, UP0, !UPT ;  /* 0x00000007ff077290 */ /* 0x000fe400087fe4ff */
[----:B0-----:R-:W-:-:S04]  /*0fb0*/  IMAD.U32 R6, RZ, RZ, UR6 ;  /* 0x00000006ff067e24 */ /* 0x001fc8000f8e00ff */
[----:B------:R-:W-:-:S07]  /*0fc0*/  MOV R7, UR7 ;  /* 0x0000000700077c02 */ /* 0x000fce0008000f00 */
.L_x_17:
[----:B------:R-:W-:-:S05]  /*0fd0*/  IMAD.WIDE R4, R3, 0x8, R6 ;  /* 0x0000000803047825 */ /* 0x000fca00078e0206 */
[----:B-1-3--:R-:W3:Y:S04]  /*0fe0*/  LDG.E R11, desc[UR8][R4.64+-0x10] ;  /* 0xfffff008040b7981 */ /* 0x00aee8000c1e1900 */
[----:B--2---:R-:W2:Y:S01]  /*0ff0*/  LDG.E R13, desc[UR8][R4.64+-0xc] ;  /* 0xfffff408040d7981 */ /* 0x004ea2000c1e1900 */
[----:B------:R-:W-:-:S05]  /*1000*/  IMAD.WIDE R8, R2, 0x8, R6 ;  /* 0x0000000802087825 */ /* 0x000fca00078e0206 */
[----:B---3--:R0:W-:Y:S04]  /*1010*/  STG.E desc[UR8][R8.64+-0x10], R11 ;  /* 0xfffff00b08007986 */ /* 0x0081e8000c101908 */
[----:B--2---:R3:W-:Y:S04]  /*1020*/  STG.E desc[UR8][R8.64+-0xc], R13 ;  /* 0xfffff40d08007986 */ /* 0x0047e8000c101908 */
[----:B------:R-:W2:Y:S04]  /*1030*/  LDG.E R15, desc[UR8][R4.64+-0x8] ;  /* 0xfffff808040f7981 */ /* 0x000ea8000c1e1900 */
[----:B------:R-:W4:Y:S04]  /*1040*/  LDG.E R17, desc[UR8][R4.64+-0x4] ;  /* 0xfffffc0804117981 */ /* 0x000f28000c1e1900 */
[----:B--2---:R3:W-:Y:S04]  /*1050*/  STG.E desc[UR8][R8.64+-0x8], R15 ;  /* 0xfffff80f08007986 */ /* 0x0047e8000c101908 */
[----:B----4-:R3:W-:Y:S04]  /*1060*/  STG.E desc[UR8][R8.64+-0x4], R17 ;  /* 0xfffffc1108007986 */ /* 0x0107e8000c101908 */
[----:B------:R-:W2:Y:S04]  /*1070*/  LDG.E R19, desc[UR8][R4.64] ;  /* 0x0000000804137981 */ /* 0x000ea8000c1e1900 */
[----:B------:R-:W4:Y:S04]  /*1080*/  LDG.E R21, desc[UR8][R4.64+0x4] ;  /* 0x0000040804157981 */ /* 0x000f28000c1e1900 */
[----:B--2---:R3:W-:Y:S04]  /*1090*/  STG.E desc[UR8][R8.64], R19 ;  /* 0x0000001308007986 */ /* 0x0047e8000c101908 */
[----:B----4-:R3:W-:Y:S04]  /*10a0*/  STG.E desc[UR8][R8.64+0x4], R21 ;  /* 0x0000041508007986 */ /* 0x0107e8000c101908 */
[----:B------:R-:W2:Y:S04]  /*10b0*/  LDG.E R23, desc[UR8][R4.64+0x8] ;  /* 0x0000080804177981 */ /* 0x000ea8000c1e1900 */
[----:B0-----:R-:W4:Y:S01]  /*10c0*/  LDG.E R11, desc[UR8][R4.64+0xc] ;  /* 0x00000c08040b7981 */ /* 0x001f22000c1e1900 */
[----:B------:R-:W-:Y:S01]  /*10d0*/  VIADD R3, R3, 0x4 ;  /* 0x0000000403037836 */ /* 0x000fe20000000000 */
[----:B------:R-:W-:-:S04]  /*10e0*/  IADD3 R2, PT, PT, R2, 0x4, RZ ;  /* 0x0000000402027810 */ /* 0x000fc80007ffe0ff */
[----:B------:R-:W-:Y:S01]  /*10f0*/  ISETP.GE.AND P0, PT, R3, R0, PT ;  /* 0x000000000300720c */ /* 0x000fe20003f06270 */
[----:B--2---:R3:W-:Y:S04]  /*1100*/  STG.E desc[UR8][R8.64+0x8], R23 ;  /* 0x0000081708007986 */ /* 0x0047e8000c101908 */
[----:B----4-:R3:W-:Y:S08]  /*1110*/  STG.E desc[UR8][R8.64+0xc], R11 ;  /* 0x00000c0b08007986 */ /* 0x0107f0000c101908 */
[----:B------:R-:W-:Y:S05]  /*1120*/  @!P0 BRA `(.L_x_17) ;  /* 0xfffffffc00a88947 */ /* 0x000fea000383ffff */
[----:B------:R-:W-:Y:S05]  /*1130*/  EXIT ;  /* 0x000000000000794d */ /* 0x000fea0003800000 */
.L_x_18:
[----:B------:R-:W-:-:S00]  /*1140*/  BRA `(.L_x_18) ;  /* 0xfffffffc00fc7947 */ /* 0x000fc0000383ffff */
[----:B------:R-:W-:-:S00]  /*1150*/  NOP ;  /* 0x0000000000007918 */ /* 0x000fc00000000000 */
        /* <DEDUP_REMOVED lines=10> */
.L_x_21:


//--------------------- .text._Z17bitonic_sort_stepP5Pointii --------------------------
	.section	.text._Z17bitonic_sort_stepP5Pointii,"ax",@progbits
	.align	128
        .global         _Z17bitonic_sort_stepP5Pointii
        .type           _Z17bitonic_sort_stepP5Pointii,@function
        .size           _Z17bitonic_sort_stepP5Pointii,(.L_x_22 - _Z17bitonic_sort_stepP5Pointii)
        .other          _Z17bitonic_sort_stepP5Pointii,@"STO_CUDA_ENTRY STV_DEFAULT"
_Z17bitonic_sort_stepP5Pointii:
.text._Z17bitonic_sort_stepP5Pointii:
[----:B------:R-:W-:Y:S01]  /*0000*/  LDC R1, c[0x0][0x37c] ;  /* 0x0000df00ff017b82 */ /* 0x000fe20000000800 */
[----:B------:R-:W0:Y:S01]  /*0010*/  S2R R7, SR_TID.X ;  /* 0x0000000000077919 */ /* 0x000e220000002100 */
[----:B------:R-:W0:Y:S01]  /*0020*/  LDCU UR4, c[0x0][0x360] ;  /* 0x00006c00ff0477ac */ /* 0x000e220008000800 */
[----:B------:R-:W0:Y:S01]  /*0030*/  S2R R0, SR_CTAID.X ;  /* 0x0000000000007919 */ /* 0x000e220000002500 */
[----:B------:R-:W1:Y:S01]  /*0040*/  LDCU UR5, c[0x0][0x388] ;  /* 0x00007100ff0577ac */ /* 0x000e620008000800 */
[----:B0-----:R-:W-:-:S05]  /*0050*/  IMAD R7, R0, UR4, R7 ;  /* 0x0000000400077c24 */ /* 0x001fca000f8e0207 */
[----:B-1----:R-:W-:-:S04]  /*0060*/  LOP3.LUT R9, R7, UR5, RZ, 0x3c, !PT ;  /* 0x0000000507097c12 */ /* 0x002fc8000f8e3cff */
[----:B------:R-:W-:-:S13]  /*0070*/  ISETP.GT.U32.AND P0, PT, R9, R7, PT ;  /* 0x000000070900720c */ /* 0x000fda0003f04070 */
[----:B------:R-:W-:Y:S05]  /*0080*/  @!P0 EXIT ;  /* 0x000000000000894d */ /* 0x000fea0003800000 */
[----:B------:R-:W0:Y:S02]  /*0090*/  LDCU UR4, c[0x0][0x38c] ;  /* 0x00007180ff0477ac */ /* 0x000e240008000800 */
[----:B0-----:R-:W-:Y:S01]  /*00a0*/  LOP3.LUT P0, RZ, R7, UR4, RZ, 0xc0, !PT ;  /* 0x0000000407ff7c12 */ /* 0x001fe2000f80c0ff */
[----:B------:R-:W0:-:S12]  /*00b0*/  LDCU.64 UR4, c[0x0][0x358] ;  /* 0x00006b00ff0477ac */ /* 0x000e180008000a00 */
[----:B------:R-:W-:Y:S05]  /*00c0*/  @P0 BRA `(.L_x_19) ;  /* 0x0000000000380947 */ /* 0x000fea0003800000 */
[----:B------:R-:W1:Y:S02]  /*00d0*/  LDC.64 R4, c[0x0][0x380] ;  /* 0x0000e000ff047b82 */ /* 0x000e640000000a00 */
[----:B-1----:R-:W-:-:S04]  /*00e0*/  IMAD.WIDE.U32 R2, R7, 0x8, R4 ;  /* 0x0000000807027825 */ /* 0x002fc800078e0004 */
[----:B------:R-:W-:Y:S01]  /*00f0*/  IMAD.WIDE.U32 R4, R9, 0x8, R4 ;  /* 0x0000000809047825 */ /* 0x000fe200078e0004 */
[----:B0-----:R-:W2:Y:S04]  /*0100*/  LDG.E R7, desc[UR4][R2.64] ;  /* 0x0000000402077981 */ /* 0x001ea8000c1e1900 */
[----:B------:R-:W2:Y:S02]  /*0110*/  LDG.E R0, desc[UR4][R4.64] ;  /* 0x0000000404007981 */ /* 0x000ea4000c1e1900 */
[----:B--2---:R-:W-:-:S13]  /*0120*/  ISETP.GT.AND P0, PT, R7, R0, PT ;  /* 0x000000000700720c */ /* 0x004fda0003f04270 */
[----:B------:R-:W-:Y:S05]  /*0130*/  @!P0 EXIT ;  /* 0x000000000000894d */ /* 0x000fea0003800000 */
[----:B------:R-:W2:Y:S04]  /*0140*/  LDG.E R11, desc[UR4][R4.64+0x4] ;  /* 0x00000404040b7981 */ /* 0x000ea8000c1e1900 */
[----:B------:R-:W3:Y:S04]  /*0150*/  LDG.E R9, desc[UR4][R2.64+0x4] ;  /* 0x0000040402097981 */ /* 0x000ee8000c1e1900 */
[----:B------:R-:W-:Y:S04]  /*0160*/  STG.E desc[UR4][R2.64], R0 ;  /* 0x0000000002007986 */ /* 0x000fe8000c101904 */
[----:B--2---:R-:W-:Y:S04]  /*0170*/  STG.E desc[UR4][R2.64+0x4], R11 ;  /* 0x0000040b02007986 */ /* 0x004fe8000c101904 */
[----:B------:R-:W-:Y:S04]  /*0180*/  STG.E desc[UR4][R4.64], R7 ;  /* 0x0000000704007986 */ /* 0x000fe8000c101904 */
[----:B---3--:R-:W-:Y:S01]  /*0190*/  STG.E desc[UR4][R4.64+0x4], R9 ;  /* 0x0000040904007986 */ /* 0x008fe2000c101904 */
[----:B------:R-:W-:Y:S05]  /*01a0*/  EXIT ;  /* 0x000000000000794d */ /* 0x000fea0003800000 */
.L_x_19:
[----:B------:R-:W1:Y:S02]  /*01b0*/  LDC.64 R2, c[0x0][0x380] ;  /* 0x0000e000ff027b82 */ /* 0x000e640000000a00 */
[----:B-1----:R-:W-:-:S04]  /*01c0*/  IMAD.WIDE.U32 R4, R7, 0x8, R2 ;  /* 0x0000000807047825 */ /* 0x002fc800078e0002 */
[----:B------:R-:W-:Y:S01]  /*01d0*/  IMAD.WIDE.U32 R2, R9, 0x8, R2 ;  /* 0x0000000809027825 */ /* 0x000fe200078e0002 */
[----:B0-----:R-:W2:Y:S04]  /*01e0*/  LDG.E R7, desc[UR4][R4.64] ;  /* 0x0000000404077981 */ /* 0x001ea8000c1e1900 */
[----:B------:R-:W2:Y:S02]  /*01f0*/  LDG.E R0, desc[UR4][R2.64] ;  /* 0x0000000402007981 */ /* 0x000ea4000c1e1900 */
[----:B--2---:R-:W-:-:S13]  /*0200*/  ISETP.GE.AND P0, PT, R7, R0, PT ;  /* 0x000000000700720c */ /* 0x004fda0003f06270 */
[----:B------:R-:W-:Y:S05]  /*0210*/  @P0 EXIT ;  /* 0x000000000000094d */ /* 0x000fea0003800000 */
[----:B------:R-:W2:Y:S04]  /*0220*/  LDG.E R11, desc[UR4][R2.64+0x4] ;  /* 0x00000404020b7981 */ /* 0x000ea8000c1e1900 */
[----:B------:R-:W3:Y:S04]  /*0230*/  LDG.E R9, desc[UR4][R4.64+0x4] ;  /* 0x0000040404097981 */ /* 0x000ee8000c1e1900 */
[----:B------:R-:W-:Y:S04]  /*0240*/  STG.E desc[UR4][R4.64], R0 ;  /* 0x0000000004007986 */ /* 0x000fe8000c101904 */
[----:B--2---:R-:W-:Y:S04]  /*0250*/  STG.E desc[UR4][R4.64+0x4], R11 ;  /* 0x0000040b04007986 */ /* 0x004fe8000c101904 */
[----:B------:R-:W-:Y:S04]  /*0260*/  STG.E desc[UR4][R2.64], R7 ;  /* 0x0000000702007986 */ /* 0x000fe8000c101904 */
[----:B---3--:R-:W-:Y:S01]  /*0270*/  STG.E desc[UR4][R2.64+0x4], R9 ;  /* 0x0000040902007986 */ /* 0x008fe2000c101904 */
[----:B------:R-:W-:Y:S05]  /*0280*/  EXIT ;  /* 0x000000000000794d */ /* 0x000fea0003800000 */
.L_x_20:
        /* <DEDUP_REMOVED lines=15> */
.L_x_22:


//--------------------- .nv.shared.reserved.0     --------------------------
	.section	.nv.shared.reserved.0,"aw",@nobits
	.weak		__nv_reservedSMEM_offset_0_alias
	.size		__nv_reservedSMEM_offset_0_alias, 0, 64
	.other		__nv_reservedSMEM_offset_0_alias,@"STO_CUDA_RESERVED_SHARED STV_DEFAULT"
__nv_reservedSMEM_offset_0_alias:
	.zero		0
	.zero		64


//--------------------- .nv.constant0._Z8merge_v2P5PointiiiPiS1_ --------------------------
	.section	.nv.constant0._Z8merge_v2P5PointiiiPiS1_,"a",@progbits
	.sectionflags	@""
	.align	4
.nv.constant0._Z8merge_v2P5PointiiiPiS1_:
	.zero		936


//--------------------- .nv.constant0._Z17bitonic_sort_stepP5Pointii --------------------------
	.section	.nv.constant0._Z17bitonic_sort_stepP5Pointii,"a",@progbits
	.sectionflags	@""
	.align	4
.nv.constant0._Z17bitonic_sort_stepP5Pointii:
	.zero		912


//--------------------- SYMBOLS --------------------------

	.type		.nv.reservedSmem.offset0,@object
	.size		.nv.reservedSmem.offset0,0x4
